//
// Generated by NVIDIA NVVM Compiler
//
// Compiler Build ID: CL-36424714
// Cuda compilation tools, release 13.0, V13.0.88
// Based on NVVM 20.0.0
//

.version 9.0
.target sm_100
.address_size 64

	// .globl	multiplyScalarKernel

.visible .entry multiplyScalarKernel(
	.param .u32 multiplyScalarKernel_param_0,
	.param .u64 .ptr .align 1 multiplyScalarKernel_param_1,
	.param .u64 .ptr .align 1 multiplyScalarKernel_param_2,
	.param .u32 multiplyScalarKernel_param_3,
	.param .u32 multiplyScalarKernel_param_4,
	.param .u64 .ptr .align 1 multiplyScalarKernel_param_5,
	.param .f32 multiplyScalarKernel_param_6
)
{
	.reg .pred 	%p<2>;
	.reg .b32 	%r<23>;
	.reg .b32 	%f<4>;
	.reg .b64 	%rd<15>;

	ld.param.u32 	%r4, [multiplyScalarKernel_param_0];
	ld.param.u64 	%rd1, [multiplyScalarKernel_param_1];
	ld.param.u64 	%rd2, [multiplyScalarKernel_param_2];
	ld.param.u32 	%r2, [multiplyScalarKernel_param_3];
	ld.param.u32 	%r3, [multiplyScalarKernel_param_4];
	ld.param.u64 	%rd3, [multiplyScalarKernel_param_5];
	ld.param.f32 	%f1, [multiplyScalarKernel_param_6];
	mov.u32 	%r5, %ctaid.x;
	mov.u32 	%r6, %ntid.x;
	mov.u32 	%r7, %tid.x;
	mad.lo.s32 	%r1, %r5, %r6, %r7;
	setp.ge.s32 	%p1, %r1, %r4;
	@%p1 bra 	$L__BB0_2;
	cvta.to.global.u64 	%rd4, %rd3;
	cvta.to.global.u64 	%rd5, %rd1;
	cvta.to.global.u64 	%rd6, %rd2;
	ld.global.u32 	%r8, [%rd4+16];
	div.s32 	%r9, %r1, %r8;
	ld.global.u32 	%r10, [%rd4+8];
	rem.s32 	%r11, %r9, %r10;
	ld.global.u32 	%r12, [%rd4+20];
	div.s32 	%r13, %r1, %r12;
	ld.global.u32 	%r14, [%rd4];
	rem.s32 	%r15, %r1, %r14;
	mul.lo.s32 	%r16, %r9, %r8;
	sub.s32 	%r17, %r1, %r16;
	div.s32 	%r18, %r17, %r14;
	mad.lo.s32 	%r19, %r13, %r3, %r11;
	mul.wide.s32 	%rd7, %r19, 8;
	add.s64 	%rd8, %rd5, %rd7;
	ld.global.u64 	%rd9, [%rd8];
	cvta.to.global.u64 	%rd10, %rd9;
	mad.lo.s32 	%r20, %r13, %r2, %r11;
	mul.wide.s32 	%rd11, %r20, 4;
	add.s64 	%rd12, %rd6, %rd11;
	ld.global.u32 	%r21, [%rd12];
	mad.lo.s32 	%r22, %r21, %r18, %r15;
	mul.wide.s32 	%rd13, %r22, 4;
	add.s64 	%rd14, %rd10, %rd13;
	ld.global.f32 	%f2, [%rd14];
	mul.f32 	%f3, %f1, %f2;
	st.global.f32 	[%rd14], %f3;
$L__BB0_2:
	ret;

}


// ===== COMPILED SASS (sm_100) =====

	.target	sm_100

	.elftype	@"ET_EXEC"


//--------------------- .note.nv.tkinfo           --------------------------
	.section	.note.nv.tkinfo,"",@"SHT_NOTE"
	.sectionflags	@"SHF_NOTE_NV_TKINFO"
	.tkinfo
        /*0018*/ 	.word	0x00000002
        /*0030*/ 	.string	""
        /*0030*/ 	.string	"ptxas"
        /*0030*/ 	.string	"Cuda compilation tools, release 13.0, V13.0.88"
        /*0030*/ 	.string	"Build cuda_13.0.r13.0/compiler.36424714_0"
        /*0030*/ 	.string	"-arch sm_100 -m 64 "



//--------------------- .note.nv.cuinfo           --------------------------
	.section	.note.nv.cuinfo,"",@"SHT_NOTE"
	.sectionflags	@"SHF_NOTE_NV_CUINFO"
        /*0018*/ 	.short	0x0002
        /*001a*/ 	.short	0x0064
        /*001c*/ 	.short	0x0082
	.zero		2


//--------------------- .nv.info                  --------------------------
	.section	.nv.info,"",@"SHT_CUDA_INFO"
	.align	4


	//----- nvinfo : EIATTR_REGCOUNT
	.align		4
        /*0000*/ 	.byte	0x04, 0x2f
        /*0002*/ 	.short	(.L_1 - .L_0)
	.align		4
.L_0:
        /*0004*/ 	.word	index@(multiplyScalarKernel)
        /*0008*/ 	.word	0x00000014


	//----- nvinfo : EIATTR_FRAME_SIZE
	.align		4
.L_1:
        /*000c*/ 	.byte	0x04, 0x11
        /*000e*/ 	.short	(.L_3 - .L_2)
	.align		4
.L_2:
        /*0010*/ 	.word	index@(multiplyScalarKernel)
        /*0014*/ 	.word	0x00000000


	//----- nvinfo : EIATTR_MIN_STACK_SIZE
	.align		4
.L_3:
        /*0018*/ 	.byte	0x04, 0x12
        /*001a*/ 	.short	(.L_5 - .L_4)
	.align		4
.L_4:
        /*001c*/ 	.word	index@(multiplyScalarKernel)
        /*0020*/ 	.word	0x00000000
.L_5:


//--------------------- .nv.compat                --------------------------
	.section	.nv.compat,"",@"SHT_CUDA_COMPAT_INFO"
	.align	4
        /*0000*/ 	.byte	0x02, 0x09, 0x00, 0x00, 0x02, 0x02, 0x01, 0x00, 0x02, 0x05, 0x05, 0x00, 0x03, 0x07, 0x01, 0x01
        /*0010*/ 	.byte	0x02, 0x03, 0x00, 0x00, 0x02, 0x06, 0x01, 0x00, 0x04, 0x0b, 0x08, 0x00, 0x09, 0x00, 0x00, 0x00
        /*0020*/ 	.byte	0x00, 0x00, 0x00, 0x00


//--------------------- .nv.info.multiplyScalarKernel --------------------------
	.section	.nv.info.multiplyScalarKernel,"",@"SHT_CUDA_INFO"
	.sectionflags	@""
	.align	4


	//----- nvinfo : EIATTR_CUDA_API_VERSION
	.align		4
        /*0000*/ 	.byte	0x04, 0x37
        /*0002*/ 	.short	(.L_7 - .L_6)
.L_6:
        /*0004*/ 	.word	0x00000082


	//----- nvinfo : EIATTR_KPARAM_INFO
	.align		4
.L_7:
        /*0008*/ 	.byte	0x04, 0x17
        /*000a*/ 	.short	(.L_9 - .L_8)
.L_8:
        /*000c*/ 	.word	0x00000000
        /*0010*/ 	.short	0x0006
        /*0012*/ 	.short	0x0028
        /*0014*/ 	.byte	0x00, 0xf0, 0x11, 0x00


	//----- nvinfo : EIATTR_KPARAM_INFO
	.align		4
.L_9:
        /*0018*/ 	.byte	0x04, 0x17
        /*001a*/ 	.short	(.L_11 - .L_10)
.L_10:
        /*001c*/ 	.word	0x00000000
        /*0020*/ 	.short	0x0005
        /*0022*/ 	.short	0x0020
        /*0024*/ 	.byte	0x00, 0xf5, 0x21, 0x00


	//----- nvinfo : EIATTR_KPARAM_INFO
	.align		4
.L_11:
        /*0028*/ 	.byte	0x04, 0x17
        /*002a*/ 	.short	(.L_13 - .L_12)
.L_12:
        /*002c*/ 	.word	0x00000000
        /*0030*/ 	.short	0x0004
        /*0032*/ 	.short	0x001c
        /*0034*/ 	.byte	0x00, 0xf0, 0x11, 0x00


	//----- nvinfo : EIATTR_KPARAM_INFO
	.align		4
.L_13:
        /*0038*/ 	.byte	0x04, 0x17
        /*003a*/ 	.short	(.L_15 - .L_14)
.L_14:
        /*003c*/ 	.word	0x00000000
        /*0040*/ 	.short	0x0003
        /*0042*/ 	.short	0x0018
        /*0044*/ 	.byte	0x00, 0xf0, 0x11, 0x00


	//----- nvinfo : EIATTR_KPARAM_INFO
	.align		4
.L_15:
        /*0048*/ 	.byte	0x04, 0x17
        /*004a*/ 	.short	(.L_17 - .L_16)
.L_16:
        /*004c*/ 	.word	0x00000000
        /*0050*/ 	.short	0x0002
        /*0052*/ 	.short	0x0010
        /*0054*/ 	.byte	0x00, 0xf5, 0x21, 0x00


	//----- nvinfo : EIATTR_KPARAM_INFO
	.align		4
.L_17:
        /*0058*/ 	.byte	0x04, 0x17
        /*005a*/ 	.short	(.L_19 - .L_18)
.L_18:
        /*005c*/ 	.word	0x00000000
        /*0060*/ 	.short	0x0001
        /*0062*/ 	.short	0x0008
        /*0064*/ 	.byte	0x00, 0xf5, 0x21, 0x00


	//----- nvinfo : EIATTR_KPARAM_INFO
	.align		4
.L_19:
        /*0068*/ 	.byte	0x04, 0x17
        /*006a*/ 	.short	(.L_21 - .L_20)
.L_20:
        /*006c*/ 	.word	0x00000000
        /*0070*/ 	.short	0x0000
        /*0072*/ 	.short	0x0000
        /*0074*/ 	.byte	0x00, 0xf0, 0x11, 0x00


	//----- nvinfo : EIATTR_SPARSE_MMA_MASK
	.align		4
.L_21:
        /*0078*/ 	.byte	0x03, 0x50
        /*007a*/ 	.short	0x0000


	//----- nvinfo : EIATTR_MAXREG_COUNT
	.align		4
        /*007c*/ 	.byte	0x03, 0x1b
        /*007e*/ 	.short	0x00ff


	//----- nvinfo : EIATTR_MERCURY_ISA_VERSION
	.align		4
        /*0080*/ 	.byte	0x03, 0x5f
        /*0082*/ 	.short	0x0101


	//----- nvinfo : EIATTR_VRC_CTA_INIT_COUNT
	.align		4
        /*0084*/ 	.byte	0x02, 0x4a
	.zero		1
	.zero		1


	//----- nvinfo : EIATTR_EXIT_INSTR_OFFSETS
	.align		4
        /*0088*/ 	.byte	0x04, 0x1c
        /*008a*/ 	.short	(.L_23 - .L_22)


	//   ....[0]....
.L_22:
        /*008c*/ 	.word	0x00000070


	//   ....[1]....
        /*0090*/ 	.word	0x000008d0


	//----- nvinfo : EIATTR_CBANK_PARAM_SIZE
	.align		4
.L_23:
        /*0094*/ 	.byte	0x03, 0x19
        /*0096*/ 	.short	0x002c


	//----- nvinfo : EIATTR_PARAM_CBANK
	.align		4
        /*0098*/ 	.byte	0x04, 0x0a
        /*009a*/ 	.short	(.L_25 - .L_24)
	.align		4
.L_24:
        /*009c*/ 	.word	index@(.nv.constant0.multiplyScalarKernel)
        /*00a0*/ 	.short	0x0380
        /*00a2*/ 	.short	0x002c


	//----- nvinfo : EIATTR_SW_WAR
	.align		4
.L_25:
        /*00a4*/ 	.byte	0x04, 0x36
        /*00a6*/ 	.short	(.L_27 - .L_26)
.L_26:
        /*00a8*/ 	.word	0x00000008
.L_27:


//--------------------- .nv.callgraph             --------------------------
	.section	.nv.callgraph,"",@"SHT_CUDA_CALLGRAPH"
	.align	4
	.sectionentsize	8
	.align		4
        /*0000*/ 	.word	0x00000000
	.align		4
        /*0004*/ 	.word	0xffffffff
	.align		4
        /*0008*/ 	.word	0x00000000
	.align		4
        /*000c*/ 	.word	0xfffffffe
	.align		4
        /*0010*/ 	.word	0x00000000
	.align		4
        /*0014*/ 	.word	0xfffffffd
	.align		4
        /*0018*/ 	.word	0x00000000
	.align		4
        /*001c*/ 	.word	0xfffffffc


//--------------------- .text.multiplyScalarKernel --------------------------
	.section	.text.multiplyScalarKernel,"ax",@progbits
	.align	128
        .global         multiplyScalarKernel
        .type           multiplyScalarKernel,@function
        .size           multiplyScalarKernel,(.L_x_1 - multiplyScalarKernel)
        .other          multiplyScalarKernel,@"STO_CUDA_ENTRY STV_DEFAULT"
multiplyScalarKernel:
.text.multiplyScalarKernel:
[----:B------:R-:W-:Y:S01]  /*0000*/  LDC R1, c[0x0][0x37c] ;  /* 0x0000df00ff017b82 */ /* 0x000fe20000000800 */
[----:B------:R-:W0:Y:S07]  /*0010*/  S2R R3, SR_TID.X ;  /* 0x0000000000037919 */ /* 0x000e2e0000002100 */
[----:B------:R-:W0:Y:S01]  /*0020*/  S2UR UR4, SR_CTAID.X ;  /* 0x00000000000479c3 */ /* 0x000e220000002500 */
[----:B------:R-:W1:Y:S07]  /*0030*/  LDCU UR5, c[0x0][0x380] ;  /* 0x00007000ff0577ac */ /* 0x000e6e0008000800 */
[----:B------:R-:W0:Y:S02]  /*0040*/  LDC R0, c[0x0][0x360] ;  /* 0x0000d800ff007b82 */ /* 0x000e240000000800 */
[----:B0-----:R-:W-:-:S05]  /*0050*/  IMAD R0, R0, UR4, R3 ;  /* 0x0000000400007c24 */ /* 0x001fca000f8e0203 */
[----:B-1----:R-:W-:-:S13]  /*0060*/  ISETP.GE.AND P0, PT, R0, UR5, PT ;  /* 0x0000000500007c0c */ /* 0x002fda000bf06270 */
[----:B------:R-:W-:Y:S05]  /*0070*/  @P0 EXIT ;  /* 0x000000000000094d */ /* 0x000fea0003800000 */
[----:B------:R-:W0:Y:S01]  /*0080*/  LDC.64 R4, c[0x0][0x3a0] ;  /* 0x0000e800ff047b82 */ /* 0x000e220000000a00 */
[----:B------:R-:W0:Y:S01]  /*0090*/  LDCU.64 UR4, c[0x0][0x358] ;  /* 0x00006b00ff0477ac */ /* 0x000e220008000a00 */
[----:B------:R-:W1:Y:S01]  /*00a0*/  LDCU.64 UR6, c[0x0][0x398] ;  /* 0x00007300ff0677ac */ /* 0x000e620008000a00 */
[----:B0-----:R-:W2:Y:S04]  /*00b0*/  LDG.E R3, desc[UR4][R4.64+0x10] ;  /* 0x0000100404037981 */ /* 0x001ea8000c1e1900 */
[----:B------:R-:W3:Y:S04]  /*00c0*/  LDG.E R6, desc[UR4][R4.64+0x8] ;  /* 0x0000080404067981 */ /* 0x000ee8000c1e1900 */
[----:B------:R-:W4:Y:S04]  /*00d0*/  LDG.E R7, desc[UR4][R4.64+0x14] ;  /* 0x0000140404077981 */ /* 0x000f28000c1e1900 */
[----:B------:R0:W5:Y:S01]  /*00e0*/  LDG.E R4, desc[UR4][R4.64] ;  /* 0x0000000404047981 */ /* 0x000162000c1e1900 */
[----:B--2---:R-:W-:-:S02]  /*00f0*/  IABS R10, R3 ;  /* 0x00000003000a7213 */ /* 0x004fc40000000000 */
[----:B------:R-:W-:Y:S02]  /*0100*/  IABS R11, R3 ;  /* 0x00000003000b7213 */ /* 0x000fe40000000000 */
[----:B------:R-:W2:Y:S01]  /*0110*/  I2F.RP R2, R10 ;  /* 0x0000000a00027306 */ /* 0x000ea20000209400 */
[----:B---3--:R-:W-:Y:S02]  /*0120*/  IABS R8, R6 ;  /* 0x0000000600087213 */ /* 0x008fe40000000000 */
[----:B------:R-:W-:Y:S01]  /*0130*/  IMAD.MOV R11, RZ, RZ, -R11 ;  /* 0x000000ffff0b7224 */ /* 0x000fe200078e0a0b */
[----:B----4-:R-:W-:-:S04]  /*0140*/  IABS R15, R7 ;  /* 0x00000007000f7213 */ /* 0x010fc80000000000 */
[----:B------:R-:W-:Y:S08]  /*0150*/  I2F.RP R14, R8 ;  /* 0x00000008000e7306 */ /* 0x000ff00000209400 */
[----:B--2---:R-:W2:Y:S02]  /*0160*/  MUFU.RCP R2, R2 ;  /* 0x0000000200027308 */ /* 0x004ea40000001000 */
[----:B--2---:R-:W-:Y:S01]  /*0170*/  VIADD R12, R2, 0xffffffe ;  /* 0x0ffffffe020c7836 */ /* 0x004fe20000000000 */
[----:B------:R-:W-:-:S05]  /*0180*/  IABS R2, R0 ;  /* 0x0000000000027213 */ /* 0x000fca0000000000 */
[----:B------:R2:W3:Y:S02]  /*0190*/  F2I.FTZ.U32.TRUNC.NTZ R13, R12 ;  /* 0x0000000c000d7305 */ /* 0x0004e4000021f000 */
[----:B--2---:R-:W-:Y:S02]  /*01a0*/  HFMA2 R12, -RZ, RZ, 0, 0 ;  /* 0x00000000ff0c7431 */ /* 0x004fe400000001ff */
[----:B---3--:R-:W-:-:S04]  /*01b0*/  IMAD.MOV R9, RZ, RZ, -R13 ;  /* 0x000000ffff097224 */ /* 0x008fc800078e0a0d */
[----:B------:R-:W-:-:S04]  /*01c0*/  IMAD R9, R9, R10, RZ ;  /* 0x0000000a09097224 */ /* 0x000fc800078e02ff */
[----:B------:R-:W-:-:S04]  /*01d0*/  IMAD.HI.U32 R13, R13, R9, R12 ;  /* 0x000000090d0d7227 */ /* 0x000fc800078e000c */
[----:B------:R-:W-:Y:S02]  /*01e0*/  IMAD.MOV.U32 R9, RZ, RZ, R15 ;  /* 0x000000ffff097224 */ /* 0x000fe400078e000f */
[----:B------:R-:W-:Y:S02]  /*01f0*/  IMAD.HI.U32 R15, R13, R2, RZ ;  /* 0x000000020d0f7227 */ /* 0x000fe400078e00ff */
[----:B------:R-:W2:Y:S02]  /*0200*/  I2F.RP R17, R9 ;  /* 0x0000000900117306 */ /* 0x000ea40000209400 */
[----:B------:R-:W-:-:S05]  /*0210*/  IMAD R11, R15, R11, R2 ;  /* 0x0000000b0f0b7224 */ /* 0x000fca00078e0202 */
[----:B------:R-:W-:Y:S01]  /*0220*/  ISETP.GT.U32.AND P1, PT, R10, R11, PT ;  /* 0x0000000b0a00720c */ /* 0x000fe20003f24070 */
[----:B------:R-:W3:Y:S08]  /*0230*/  MUFU.RCP R14, R14 ;  /* 0x0000000e000e7308 */ /* 0x000ef00000001000 */
[----:B--2---:R-:W2:Y:S04]  /*0240*/  MUFU.RCP R17, R17 ;  /* 0x0000001100117308 */ /* 0x004ea80000001000 */
[----:B------:R-:W-:-:S04]  /*0250*/  @!P1 IADD3 R11, PT, PT, R11, -R10, RZ ;  /* 0x8000000a0b0b9210 */ /* 0x000fc80007ffe0ff */
[----:B------:R-:W-:Y:S01]  /*0260*/  ISETP.GE.U32.AND P0, PT, R11, R10, PT ;  /* 0x0000000a0b00720c */ /* 0x000fe20003f06070 */
[----:B---3--:R-:W-:Y:S01]  /*0270*/  VIADD R16, R14, 0xffffffe ;  /* 0x0ffffffe0e107836 */ /* 0x008fe20000000000 */
[----:B------:R-:W-:-:S03]  /*0280*/  LOP3.LUT R10, R0, R3, RZ, 0x3c, !PT ;  /* 0x00000003000a7212 */ /* 0x000fc600078e3cff */
[----:B------:R-:W3:Y:S01]  /*0290*/  F2I.FTZ.U32.TRUNC.NTZ R11, R16 ;  /* 0x00000010000b7305 */ /* 0x000ee2000021f000 */
[----:B------:R-:W-:Y:S02]  /*02a0*/  @!P1 IADD3 R15, PT, PT, R15, 0x1, RZ ;  /* 0x000000010f0f9810 */ /* 0x000fe40007ffe0ff */
[----:B------:R-:W-:Y:S01]  /*02b0*/  ISETP.GE.AND P2, PT, R10, RZ, PT ;  /* 0x000000ff0a00720c */ /* 0x000fe20003f46270 */
[----:B--2---:R-:W-:Y:S01]  /*02c0*/  VIADD R12, R17, 0xffffffe ;  /* 0x0ffffffe110c7836 */ /* 0x004fe20000000000 */
[----:B------:R-:W-:-:S03]  /*02d0*/  ISETP.NE.AND P1, PT, R3, RZ, PT ;  /* 0x000000ff0300720c */ /* 0x000fc60003f25270 */
[----:B------:R-:W-:Y:S01]  /*02e0*/  @P0 VIADD R15, R15, 0x1 ;  /* 0x000000010f0f0836 */ /* 0x000fe20000000000 */
[----:B------:R2:W4:Y:S04]  /*02f0*/  F2I.FTZ.U32.TRUNC.NTZ R13, R12 ;  /* 0x0000000c000d7305 */ /* 0x000528000021f000 */
[----:B0-----:R-:W-:Y:S01]  /*0300*/  MOV R5, R15 ;  /* 0x0000000f00057202 */ /* 0x001fe20000000f00 */
[----:B---3--:R-:W-:-:S04]  /*0310*/  IMAD.MOV R10, RZ, RZ, -R11 ;  /* 0x000000ffff0a7224 */ /* 0x008fc800078e0a0b */
[----:B------:R-:W-:Y:S01]  /*0320*/  @!P2 IMAD.MOV R5, RZ, RZ, -R5 ;  /* 0x000000ffff05a224 */ /* 0x000fe200078e0a05 */
[----:B------:R-:W-:Y:S01]  /*0330*/  @!P1 LOP3.LUT R5, RZ, R3, RZ, 0x33, !PT ;  /* 0x00000003ff059212 */ /* 0x000fe200078e33ff */
[----:B------:R-:W-:Y:S02]  /*0340*/  IMAD.MOV.U32 R15, RZ, RZ, R10 ;  /* 0x000000ffff0f7224 */ /* 0x000fe400078e000a */
[----:B------:R-:W-:Y:S01]  /*0350*/  IMAD.MOV.U32 R10, RZ, RZ, RZ ;  /* 0x000000ffff0a7224 */ /* 0x000fe200078e00ff */
[----:B--2---:R-:W-:Y:S01]  /*0360*/  IABS R12, R5 ;  /* 0x00000005000c7213 */ /* 0x004fe20000000000 */
[----:B------:R-:W-:Y:S01]  /*0370*/  IMAD R15, R15, R8, RZ ;  /* 0x000000080f0f7224 */ /* 0x000fe200078e02ff */
[----:B----4-:R-:W-:Y:S02]  /*0380*/  IADD3 R16, PT, PT, RZ, -R13, RZ ;  /* 0x8000000dff107210 */ /* 0x010fe40007ffe0ff */
[----:B------:R-:W-:Y:S01]  /*0390*/  IABS R14, R6 ;  /* 0x00000006000e7213 */ /* 0x000fe20000000000 */
[----:B------:R-:W-:Y:S01]  /*03a0*/  IMAD.HI.U32 R10, R11, R15, R10 ;  /* 0x0000000f0b0a7227 */ /* 0x000fe200078e000a */
[----:B------:R-:W-:-:S02]  /*03b0*/  MOV R15, R12 ;  /* 0x0000000c000f7202 */ /* 0x000fc40000000f00 */
[----:B------:R-:W-:Y:S01]  /*03c0*/  IABS R17, R7 ;  /* 0x0000000700117213 */ /* 0x000fe20000000000 */
[----:B------:R-:W-:Y:S02]  /*03d0*/  IMAD R11, R16, R9, RZ ;  /* 0x00000009100b7224 */ /* 0x000fe400078e02ff */
[----:B------:R-:W-:Y:S02]  /*03e0*/  IMAD.MOV.U32 R12, RZ, RZ, RZ ;  /* 0x000000ffff0c7224 */ /* 0x000fe400078e00ff */
[----:B------:R-:W-:Y:S02]  /*03f0*/  IMAD.MOV R14, RZ, RZ, -R14 ;  /* 0x000000ffff0e7224 */ /* 0x000fe400078e0a0e */
[----:B------:R-:W-:-:S04]  /*0400*/  IMAD.HI.U32 R10, R10, R15, RZ ;  /* 0x0000000f0a0a7227 */ /* 0x000fc800078e00ff */
[----:B------:R-:W-:-:S04]  /*0410*/  IMAD.HI.U32 R11, R13, R11, R12 ;  /* 0x0000000b0d0b7227 */ /* 0x000fc800078e000c */
[----:B------:R-:W-:Y:S02]  /*0420*/  IMAD.MOV R17, RZ, RZ, -R17 ;  /* 0x000000ffff117224 */ /* 0x000fe400078e0a11 */
[----:B------:R-:W-:Y:S02]  /*0430*/  IMAD R13, R10, R14, R15 ;  /* 0x0000000e0a0d7224 */ /* 0x000fe400078e020f */
[----:B------:R-:W-:Y:S01]  /*0440*/  IMAD.HI.U32 R15, R11, R2, RZ ;  /* 0x000000020b0f7227 */ /* 0x000fe200078e00ff */
[----:B------:R-:W-:Y:S02]  /*0450*/  MOV R10, R17 ;  /* 0x00000011000a7202 */ /* 0x000fe40000000f00 */
[----:B------:R-:W-:-:S03]  /*0460*/  ISETP.GT.U32.AND P0, PT, R8, R13, PT ;  /* 0x0000000d0800720c */ /* 0x000fc60003f04070 */
[----:B------:R-:W-:-:S05]  /*0470*/  IMAD R10, R15, R10, R2 ;  /* 0x0000000a0f0a7224 */ /* 0x000fca00078e0202 */
[----:B------:R-:W-:-:S05]  /*0480*/  ISETP.GT.U32.AND P3, PT, R9, R10, PT ;  /* 0x0000000a0900720c */ /* 0x000fca0003f64070 */
[----:B------:R-:W-:-:S05]  /*0490*/  @!P0 IMAD.IADD R13, R13, 0x1, -R8 ;  /* 0x000000010d0d8824 */ /* 0x000fca00078e0a08 */
[----:B------:R-:W-:-:S03]  /*04a0*/  ISETP.GT.U32.AND P0, PT, R8, R13, PT ;  /* 0x0000000d0800720c */ /* 0x000fc60003f04070 */
[----:B------:R-:W-:-:S05]  /*04b0*/  @!P3 IMAD.IADD R10, R10, 0x1, -R9 ;  /* 0x000000010a0ab824 */ /* 0x000fca00078e0a09 */
[----:B------:R-:W-:Y:S02]  /*04c0*/  ISETP.GE.U32.AND P2, PT, R10, R9, PT ;  /* 0x000000090a00720c */ /* 0x000fe40003f46070 */
[----:B------:R-:W-:Y:S01]  /*04d0*/  LOP3.LUT R9, R0, R7, RZ, 0x3c, !PT ;  /* 0x0000000700097212 */ /* 0x000fe200078e3cff */
[----:B------:R-:W0:Y:S01]  /*04e0*/  LDC.64 R10, c[0x0][0x390] ;  /* 0x0000e400ff0a7b82 */ /* 0x000e220000000a00 */
[----:B------:R-:W-:Y:S01]  /*04f0*/  ISETP.GE.AND P1, PT, R5, RZ, PT ;  /* 0x000000ff0500720c */ /* 0x000fe20003f26270 */
[----:B------:R-:W-:Y:S01]  /*0500*/  @!P3 VIADD R15, R15, 0x1 ;  /* 0x000000010f0fb836 */ /* 0x000fe20000000000 */
[----:B------:R-:W-:Y:S02]  /*0510*/  @!P0 IADD3 R13, PT, PT, R13, -R8, RZ ;  /* 0x800000080d0d8210 */ /* 0x000fe40007ffe0ff */
[----:B------:R-:W-:Y:S02]  /*0520*/  ISETP.GE.AND P0, PT, R9, RZ, PT ;  /* 0x000000ff0900720c */ /* 0x000fe40003f06270 */
[----:B------:R-:W-:Y:S01]  /*0530*/  ISETP.NE.AND P3, PT, R6, RZ, PT ;  /* 0x000000ff0600720c */ /* 0x000fe20003f65270 */
[----:B------:R-:W2:Y:S01]  /*0540*/  LDC.64 R8, c[0x0][0x388] ;  /* 0x0000e200ff087b82 */ /* 0x000ea20000000a00 */
[----:B------:R-:W-:Y:S01]  /*0550*/  ISETP.NE.AND P4, PT, R7, RZ, PT ;  /* 0x000000ff0700720c */ /* 0x000fe20003f85270 */
[----:B------:R-:W-:Y:S01]  /*0560*/  @P2 VIADD R15, R15, 0x1 ;  /* 0x000000010f0f2836 */ /* 0x000fe20000000000 */
[----:B------:R-:W-:-:S05]  /*0570*/  MOV R12, R13 ;  /* 0x0000000d000c7202 */ /* 0x000fca0000000f00 */
[----:B------:R-:W-:Y:S02]  /*0580*/  @!P1 IMAD.MOV R12, RZ, RZ, -R12 ;  /* 0x000000ffff0c9224 */ /* 0x000fe400078e0a0c */
[----:B------:R-:W-:Y:S02]  /*0590*/  @!P0 IMAD.MOV R15, RZ, RZ, -R15 ;  /* 0x000000ffff0f8224 */ /* 0x000fe400078e0a0f */
[----:B------:R-:W-:Y:S02]  /*05a0*/  @!P3 LOP3.LUT R12, RZ, R6, RZ, 0x33, !PT ;  /* 0x00000006ff0cb212 */ /* 0x000fe400078e33ff */
[----:B------:R-:W-:-:S05]  /*05b0*/  @!P4 LOP3.LUT R15, RZ, R7, RZ, 0x33, !PT ;  /* 0x00000007ff0fc212 */ /* 0x000fca00078e33ff */
[--C-:B-1----:R-:W-:Y:S01]  /*05c0*/  IMAD R13, R15, UR6, R12.reuse ;  /* 0x000000060f0d7c24 */ /* 0x102fe2000f8e020c */
[----:B------:R-:W-:Y:S01]  /*05d0*/  IADD3 R5, PT, PT, -R5, RZ, RZ ;  /* 0x000000ff05057210 */ /* 0x000fe20007ffe1ff */
[----:B------:R-:W-:Y:S01]  /*05e0*/  IMAD R7, R15, UR7, R12 ;  /* 0x000000070f077c24 */ /* 0x000fe2000f8e020c */
[----:B------:R-:W1:Y:S01]  /*05f0*/  LDCU UR6, c[0x0][0x3a8] ;  /* 0x00007500ff0677ac */ /* 0x000e620008000800 */
[----:B0-----:R-:W-:-:S04]  /*0600*/  IMAD.WIDE R12, R13, 0x4, R10 ;  /* 0x000000040d0c7825 */ /* 0x001fc800078e020a */
[----:B--2---:R-:W-:Y:S02]  /*0610*/  IMAD.WIDE R6, R7, 0x8, R8 ;  /* 0x0000000807067825 */ /* 0x004fe400078e0208 */
[----:B------:R0:W2:Y:S04]  /*0620*/  LDG.E R8, desc[UR4][R12.64] ;  /* 0x000000040c087981 */ /* 0x0000a8000c1e1900 */
[----:B------:R-:W3:Y:S01]  /*0630*/  LDG.E.64 R6, desc[UR4][R6.64] ;  /* 0x0000000406067981 */ /* 0x000ee2000c1e1b00 */
[----:B-----5:R-:W-:-:S04]  /*0640*/  IABS R9, R4 ;  /* 0x0000000400097213 */ /* 0x020fc80000000000 */
[----:B------:R-:W4:Y:S08]  /*0650*/  I2F.RP R14, R9 ;  /* 0x00000009000e7306 */ /* 0x000f300000209400 */
[----:B----4-:R-:W4:Y:S02]  /*0660*/  MUFU.RCP R14, R14 ;  /* 0x0000000e000e7308 */ /* 0x010f240000001000 */
[----:B----4-:R-:W-:-:S06]  /*0670*/  IADD3 R10, PT, PT, R14, 0xffffffe, RZ ;  /* 0x0ffffffe0e0a7810 */ /* 0x010fcc0007ffe0ff */
[----:B------:R4:W5:Y:S01]  /*0680*/  F2I.FTZ.U32.TRUNC.NTZ R11, R10 ;  /* 0x0000000a000b7305 */ /* 0x000962000021f000 */
[----:B------:R-:W-:Y:S01]  /*0690*/  IMAD R5, R3, R5, R0 ;  /* 0x0000000503057224 */ /* 0x000fe200078e0200 */
[----:B0-----:R-:W-:-:S04]  /*06a0*/  IABS R12, R4 ;  /* 0x00000004000c7213 */ /* 0x001fc80000000000 */
[----:B------:R-:W-:Y:S01]  /*06b0*/  IABS R13, R5 ;  /* 0x00000005000d7213 */ /* 0x000fe20000000000 */
[----:B----4-:R-:W-:Y:S02]  /*06c0*/  IMAD.MOV.U32 R10, RZ, RZ, RZ ;  /* 0x000000ffff0a7224 */ /* 0x010fe400078e00ff */
[----:B-----5:R-:W-:-:S04]  /*06d0*/  IMAD.MOV R16, RZ, RZ, -R11 ;  /* 0x000000ffff107224 */ /* 0x020fc800078e0a0b */
[----:B------:R-:W-:-:S04]  /*06e0*/  IMAD R3, R16, R9, RZ ;  /* 0x0000000910037224 */ /* 0x000fc800078e02ff */
[----:B------:R-:W-:Y:S01]  /*06f0*/  IMAD.HI.U32 R11, R11, R3, R10 ;  /* 0x000000030b0b7227 */ /* 0x000fe200078e000a */
[----:B------:R-:W-:-:S03]  /*0700*/  IADD3 R10, PT, PT, RZ, -R12, RZ ;  /* 0x8000000cff0a7210 */ /* 0x000fc60007ffe0ff */
[----:B------:R-:W-:Y:S02]  /*0710*/  IMAD.MOV.U32 R12, RZ, RZ, R13 ;  /* 0x000000ffff0c7224 */ /* 0x000fe400078e000d */
[----:B------:R-:W-:-:S04]  /*0720*/  IMAD.HI.U32 R3, R11, R2, RZ ;  /* 0x000000020b037227 */ /* 0x000fc800078e00ff */
[----:B------:R-:W-:-:S04]  /*0730*/  IMAD.HI.U32 R11, R11, R12, RZ ;  /* 0x0000000c0b0b7227 */ /* 0x000fc800078e00ff */
[-C--:B------:R-:W-:Y:S02]  /*0740*/  IMAD R2, R3, R10.reuse, R2 ;  /* 0x0000000a03027224 */ /* 0x080fe400078e0202 */
[----:B------:R-:W-:-:S03]  /*0750*/  IMAD R10, R11, R10, R12 ;  /* 0x0000000a0b0a7224 */ /* 0x000fc600078e020c */
[C---:B------:R-:W-:Y:S02]  /*0760*/  ISETP.GT.U32.AND P1, PT, R9.reuse, R2, PT ;  /* 0x000000020900720c */ /* 0x040fe40003f24070 */
[----:B------:R-:W-:Y:S02]  /*0770*/  ISETP.GT.U32.AND P0, PT, R9, R10, PT ;  /* 0x0000000a0900720c */ /* 0x000fe40003f04070 */
[----:B------:R-:W-:-:S09]  /*0780*/  LOP3.LUT R5, R5, R4, RZ, 0x3c, !PT ;  /* 0x0000000405057212 */ /* 0x000fd200078e3cff */
[----:B------:R-:W-:Y:S02]  /*0790*/  @!P1 IADD3 R2, PT, PT, R2, -R9, RZ ;  /* 0x8000000902029210 */ /* 0x000fe40007ffe0ff */
[----:B------:R-:W-:Y:S02]  /*07a0*/  @!P0 IMAD.IADD R10, R10, 0x1, -R9 ;  /* 0x000000010a0a8824 */ /* 0x000fe400078e0a09 */
[----:B------:R-:W-:-:S03]  /*07b0*/  ISETP.GT.U32.AND P4, PT, R9, R2, PT ;  /* 0x000000020900720c */ /* 0x000fc60003f84070 */
[----:B------:R-:W-:Y:S02]  /*07c0*/  ISETP.GE.U32.AND P3, PT, R10, R9, PT ;  /* 0x000000090a00720c */ /* 0x000fe40003f66070 */
[----:B------:R-:W-:Y:S02]  /*07d0*/  ISETP.GE.AND P1, PT, R0, RZ, PT ;  /* 0x000000ff0000720c */ /* 0x000fe40003f26270 */
[----:B------:R-:W-:Y:S02]  /*07e0*/  ISETP.GE.AND P2, PT, R5, RZ, PT ;  /* 0x000000ff0500720c */ /* 0x000fe40003f46270 */
[----:B------:R-:W-:-:S04]  /*07f0*/  @!P0 IADD3 R11, PT, PT, R11, 0x1, RZ ;  /* 0x000000010b0b8810 */ /* 0x000fc80007ffe0ff */
[----:B------:R-:W-:-:S03]  /*0800*/  @!P4 IMAD.IADD R2, R2, 0x1, -R9 ;  /* 0x000000010202c824 */ /* 0x000fc600078e0a09 */
[----:B------:R-:W-:Y:S02]  /*0810*/  @P3 IADD3 R11, PT, PT, R11, 0x1, RZ ;  /* 0x000000010b0b3810 */ /* 0x000fe40007ffe0ff */
[----:B------:R-:W-:Y:S01]  /*0820*/  @!P1 IMAD.MOV R2, RZ, RZ, -R2 ;  /* 0x000000ffff029224 */ /* 0x000fe200078e0a02 */
[----:B------:R-:W-:Y:S02]  /*0830*/  ISETP.NE.AND P0, PT, R4, RZ, PT ;  /* 0x000000ff0400720c */ /* 0x000fe40003f05270 */
[----:B------:R-:W-:Y:S02]  /*0840*/  LOP3.LUT R3, RZ, R4, RZ, 0x33, !PT ;  /* 0x00000004ff037212 */ /* 0x000fe400078e33ff */
[----:B------:R-:W-:Y:S02]  /*0850*/  @!P2 IADD3 R11, PT, PT, -R11, RZ, RZ ;  /* 0x000000ff0b0ba210 */ /* 0x000fe40007ffe1ff */
[C---:B------:R-:W-:Y:S02]  /*0860*/  SEL R2, R3.reuse, R2, !P0 ;  /* 0x0000000203027207 */ /* 0x040fe40004000000 */
[----:B------:R-:W-:-:S05]  /*0870*/  SEL R3, R3, R11, !P0 ;  /* 0x0000000b03037207 */ /* 0x000fca0004000000 */
[----:B--2---:R-:W-:-:S04]  /*0880*/  IMAD R3, R3, R8, R2 ;  /* 0x0000000803037224 */ /* 0x004fc800078e0202 */
[----:B---3--:R-:W-:-:S05]  /*0890*/  IMAD.WIDE R6, R3, 0x4, R6 ;  /* 0x0000000403067825 */ /* 0x008fca00078e0206 */
[----:B------:R-:W1:Y:S02]  /*08a0*/  LDG.E R0, desc[UR4][R6.64] ;  /* 0x0000000406007981 */ /* 0x000e64000c1e1900 */
[----:B-1----:R-:W-:-:S05]  /*08b0*/  FMUL R3, R0, UR6 ;  /* 0x0000000600037c20 */ /* 0x002fca0008400000 */
[----:B------:R-:W-:Y:S01]  /*08c0*/  STG.E desc[UR4][R6.64], R3 ;  /* 0x0000000306007986 */ /* 0x000fe2000c101904 */
[----:B------:R-:W-:Y:S05]  /*08d0*/  EXIT ;  /* 0x000000000000794d */ /* 0x000fea0003800000 */
.L_x_0:
[----:B------:R-:W-:-:S00]  /*08e0*/  BRA `(.L_x_0) ;  /* 0xfffffffc00fc7947 */ /* 0x000fc0000383ffff */
[----:B------:R-:W-:-:S00]  /*08f0*/  NOP ;  /* 0x0000000000007918 */ /* 0x000fc00000000000 */
        /* <DEDUP_REMOVED lines=8> */
.L_x_1:


//--------------------- .nv.shared.reserved.0     --------------------------
	.section	.nv.shared.reserved.0,"aw",@nobits
	.weak		__nv_reservedSMEM_offset_0_alias
	.size		__nv_reservedSMEM_offset_0_alias, 0, 64
	.other		__nv_reservedSMEM_offset_0_alias,@"STO_CUDA_RESERVED_SHARED STV_DEFAULT"
__nv_reservedSMEM_offset_0_alias:
	.zero		0
	.zero		64


//--------------------- .nv.constant0.multiplyScalarKernel --------------------------
	.section	.nv.constant0.multiplyScalarKernel,"a",@progbits
	.sectionflags	@""
	.align	4
.nv.constant0.multiplyScalarKernel:
	.zero		940


//--------------------- SYMBOLS --------------------------

	.type		.nv.reservedSmem.offset0,@object
	.size		.nv.reservedSmem.offset0,0x4
